	.headerflags	@"EF_CUDA_TEXMODE_UNIFIED EF_CUDA_64BIT_ADDRESS EF_CUDA_ACCELERATORS EF_CUDA_SM90 EF_CUDA_VIRTUAL_SM(EF_CUDA_SM90)"
	.elftype	@"ET_EXEC"


//--------------------- .nv.info                  --------------------------
	.section	.nv.info,"",@"SHT_CUDA_INFO"
	.align	4


	//----- nvinfo : EIATTR_REGCOUNT
	.align		4
        /*0000*/ 	.byte	0x04, 0x2f
        /*0002*/ 	.short	(.L_1 - .L_0)
	.align		4
.L_0:
        /*0004*/ 	.word	index@(triton_poi_fused_convolution_leaky_relu_leaky_relu_backward_13)
        /*0008*/ 	.word	0x0000000c


	//----- nvinfo : EIATTR_MIN_STACK_SIZE
	.align		4
.L_1:
        /*000c*/ 	.byte	0x04, 0x12
        /*000e*/ 	.short	(.L_3 - .L_2)
	.align		4
.L_2:
        /*0010*/ 	.word	index@(triton_poi_fused_convolution_leaky_relu_leaky_relu_backward_13)
        /*0014*/ 	.word	0x00000000


	//----- nvinfo : EIATTR_FRAME_SIZE
	.align		4
.L_3:
        /*0018*/ 	.byte	0x04, 0x11
        /*001a*/ 	.short	(.L_5 - .L_4)
	.align		4
.L_4:
        /*001c*/ 	.word	index@(triton_poi_fused_convolution_leaky_relu_leaky_relu_backward_13)
        /*0020*/ 	.word	0x00000000


	//----- nvinfo : EIATTR_MIN_STACK_SIZE
	.align		4
.L_5:
        /*0024*/ 	.byte	0x04, 0x12
        /*0026*/ 	.short	(.L_7 - .L_6)
	.align		4
.L_6:
        /*0028*/ 	.word	index@(triton_poi_fused_convolution_leaky_relu_leaky_relu_backward_13)
        /*002c*/ 	.word	0x00000000
.L_7:


//--------------------- .nv.info.triton_poi_fused_convolution_leaky_relu_leaky_relu_backward_13 --------------------------
	.section	.nv.info.triton_poi_fused_convolution_leaky_relu_leaky_relu_backward_13,"",@"SHT_CUDA_INFO"
	.sectionflags	@""
	.align	4


	//----- nvinfo : EIATTR_CUDA_API_VERSION
	.align		4
        /*0000*/ 	.byte	0x04, 0x37
        /*0002*/ 	.short	(.L_9 - .L_8)
.L_8:
        /*0004*/ 	.word	0x0000007c


	//----- nvinfo : EIATTR_KPARAM_INFO
	.align		4
.L_9:
        /*0008*/ 	.byte	0x04, 0x17
        /*000a*/ 	.short	(.L_11 - .L_10)
.L_10:
        /*000c*/ 	.word	0x00000000
        /*0010*/ 	.short	0x0003
        /*0012*/ 	.short	0x0018
        /*0014*/ 	.byte	0x00, 0xf0, 0x11, 0x00


	//----- nvinfo : EIATTR_KPARAM_INFO
	.align		4
.L_11:
        /*0018*/ 	.byte	0x04, 0x17
        /*001a*/ 	.short	(.L_13 - .L_12)
.L_12:
        /*001c*/ 	.word	0x00000000
        /*0020*/ 	.short	0x0002
        /*0022*/ 	.short	0x0010
        /*0024*/ 	.byte	0x00, 0xf4, 0x21, 0x00


	//----- nvinfo : EIATTR_KPARAM_INFO
	.align		4
.L_13:
        /*0028*/ 	.byte	0x04, 0x17
        /*002a*/ 	.short	(.L_15 - .L_14)
.L_14:
        /*002c*/ 	.word	0x00000000
        /*0030*/ 	.short	0x0001
        /*0032*/ 	.short	0x0008
        /*0034*/ 	.byte	0x00, 0xf4, 0x21, 0x00


	//----- nvinfo : EIATTR_KPARAM_INFO
	.align		4
.L_15:
        /*0038*/ 	.byte	0x04, 0x17
        /*003a*/ 	.short	(.L_17 - .L_16)
.L_16:
        /*003c*/ 	.word	0x00000000
        /*0040*/ 	.short	0x0000
        /*0042*/ 	.short	0x0000
        /*0044*/ 	.byte	0x00, 0xf4, 0x21, 0x00


	//----- nvinfo : EIATTR_SPARSE_MMA_MASK
	.align		4
.L_17:
        /*0048*/ 	.byte	0x03, 0x50
        /*004a*/ 	.short	0x0000


	//----- nvinfo : EIATTR_MAXREG_COUNT
	.align		4
        /*004c*/ 	.byte	0x03, 0x1b
        /*004e*/ 	.short	0x00ff


	//----- nvinfo : EIATTR_EXIT_INSTR_OFFSETS
	.align		4
        /*0050*/ 	.byte	0x04, 0x1c
        /*0052*/ 	.short	(.L_19 - .L_18)


	//   ....[0]....
.L_18:
        /*0054*/ 	.word	0x000001c0


	//----- nvinfo : EIATTR_REQNTID
	.align		4
.L_19:
        /*0058*/ 	.byte	0x04, 0x10
        /*005a*/ 	.short	(.L_21 - .L_20)
.L_20:
        /*005c*/ 	.word	0x00000080
        /*0060*/ 	.word	0x00000001
        /*0064*/ 	.word	0x00000001


	//----- nvinfo : EIATTR_CBANK_PARAM_SIZE
	.align		4
.L_21:
        /*0068*/ 	.byte	0x03, 0x19
        /*006a*/ 	.short	0x001c


	//----- nvinfo : EIATTR_PARAM_CBANK
	.align		4
        /*006c*/ 	.byte	0x04, 0x0a
        /*006e*/ 	.short	(.L_23 - .L_22)
	.align		4
.L_22:
        /*0070*/ 	.word	index@(.nv.constant0.triton_poi_fused_convolution_leaky_relu_leaky_relu_backward_13)
        /*0074*/ 	.short	0x0210
        /*0076*/ 	.short	0x001c


	//----- nvinfo : EIATTR_SW_WAR
	.align		4
.L_23:
        /*0078*/ 	.byte	0x04, 0x36
        /*007a*/ 	.short	(.L_25 - .L_24)
.L_24:
        /*007c*/ 	.word	0x00000008
.L_25:


//--------------------- .nv.callgraph             --------------------------
	.section	.nv.callgraph,"",@"SHT_CUDA_CALLGRAPH"
	.align	4
	.sectionentsize	8
	.align		4
        /*0000*/ 	.word	0x00000000
	.align		4
        /*0004*/ 	.word	0xffffffff
	.align		4
        /*0008*/ 	.word	0x00000000
	.align		4
        /*000c*/ 	.word	0xfffffffe
	.align		4
        /*0010*/ 	.word	0x00000000
	.align		4
        /*0014*/ 	.word	0xfffffffd
	.align		4
        /*0018*/ 	.word	0x00000000
	.align		4
        /*001c*/ 	.word	0xfffffffc


//--------------------- .text.triton_poi_fused_convolution_leaky_relu_leaky_relu_backward_13 --------------------------
	.section	.text.triton_poi_fused_convolution_leaky_relu_leaky_relu_backward_13,"ax",@progbits
	.align	128
        .global         triton_poi_fused_convolution_leaky_relu_leaky_relu_backward_13
        .type           triton_poi_fused_convolution_leaky_relu_leaky_relu_backward_13,@function
        .size           triton_poi_fused_convolution_leaky_relu_leaky_relu_backward_13,(.L_x_1 - triton_poi_fused_convolution_leaky_relu_leaky_relu_backward_13)
        .other          triton_poi_fused_convolution_leaky_relu_leaky_relu_backward_13,@"STO_CUDA_ENTRY STV_DEFAULT"
triton_poi_fused_convolution_leaky_relu_leaky_relu_backward_13:
.text.triton_poi_fused_convolution_leaky_relu_leaky_relu_backward_13:
[----:B------:R-:W-:Y:S01]  /*0000*/  LDC R1, c[0x0][0x28] ;  /* 0x00000a00ff017b82 */ /* 0x000fe20000000800 */
[----:B------:R-:W1:Y:S07]  /*0010*/  S2R R0, SR_TID.X ;  /* 0x0000000000007919 */ /* 0x000e6e0000002100 */
[----:B------:R-:W2:Y:S01]  /*0020*/  LDC.64 R2, c[0x0][0x210] ;  /* 0x00008400ff027b82 */ /* 0x000ea20000000a00 */
[----:B------:R-:W-:Y:S01]  /*0030*/  ULDC.64 UR4, c[0x0][0x208] ;  /* 0x0000820000047ab9 */ /* 0x000fe20000000a00 */
[----:B------:R-:W-:Y:S01]  /*0040*/  ULDC.64 UR6, c[0x0][0x220] ;  /* 0x0000880000067ab9 */ /* 0x000fe20000000a00 */
[----:B------:R-:W3:Y:S01]  /*0050*/  S2R R7, SR_CTAID.X ;  /* 0x0000000000077919 */ /* 0x000ee20000002500 */
[----:B-1----:R-:W-:-:S02]  /*0060*/  LOP3.LUT R0, R0, 0x7f, RZ, 0xc0, !PT ;  /* 0x0000007f00007812 */ /* 0x002fc400078ec0ff */
[----:B---3--:R-:W-:-:S03]  /*0070*/  SHF.R.S32.HI R4, RZ, 0x18, R7 ;  /* 0x00000018ff047819 */ /* 0x008fc60000011407 */
[----:B------:R-:W-:Y:S01]  /*0080*/  IMAD R7, R7, 0x80, R0 ;  /* 0x0000008007077824 */ /* 0x000fe200078e0200 */
[----:B------:R-:W-:-:S03]  /*0090*/  SGXT R0, R4, 0x1 ;  /* 0x000000010400781a */ /* 0x000fc60000000200 */
[----:B--2---:R-:W-:Y:S01]  /*00a0*/  IMAD.WIDE R2, R7, 0x4, R2 ;  /* 0x0000000407027825 */ /* 0x004fe200078e0202 */
[----:B------:R-:W1:Y:S01]  /*00b0*/  LDC.64 R4, c[0x0][0x218] ;  /* 0x00008600ff047b82 */ /* 0x000e620000000a00 */
[----:B------:R-:W-:-:S04]  /*00c0*/  LEA.HI R0, R0, R7, RZ, 0x6 ;  /* 0x0000000700007211 */ /* 0x000fc800078f30ff */
[----:B------:R-:W2:Y:S01]  /*00d0*/  LDG.E R2, desc[UR4][R2.64] ;  /* 0x0000000402027981 */ /* 0x000ea2000c1e1900 */
[----:B------:R-:W-:-:S04]  /*00e0*/  SHF.R.S32.HI R0, RZ, 0x6, R0 ;  /* 0x00000006ff007819 */ /* 0x000fc80000011400 */
[----:B------:R-:W-:-:S04]  /*00f0*/  LEA.HI R6, R0, R0, RZ, 0x7 ;  /* 0x0000000000067211 */ /* 0x000fc800078f38ff */
[----:B------:R-:W-:-:S05]  /*0100*/  LOP3.LUT R9, R6, 0xffffff80, RZ, 0xc0, !PT ;  /* 0xffffff8006097812 */ /* 0x000fca00078ec0ff */
[----:B------:R-:W-:-:S04]  /*0110*/  IMAD.IADD R9, R0, 0x1, -R9 ;  /* 0x0000000100097824 */ /* 0x000fc800078e0a09 */
[----:B-1----:R-:W-:-:S06]  /*0120*/  IMAD.WIDE R4, R9, 0x4, R4 ;  /* 0x0000000409047825 */ /* 0x002fcc00078e0204 */
[----:B------:R-:W2:Y:S01]  /*0130*/  LDG.E.EL R5, desc[UR4][R4.64] ;  /* 0x0000000404057981 */ /* 0x000ea2000c2e1900 */
[----:B------:R-:W-:-:S04]  /*0140*/  IADD3 R6, P1, R7, UR6, RZ ;  /* 0x0000000607067c10 */ /* 0x000fc8000ff3e0ff */
[----:B------:R-:W-:Y:S02]  /*0150*/  LEA.HI.X.SX32 R7, R7, UR7, 0x1, P1 ;  /* 0x0000000707077c11 */ /* 0x000fe400088f0eff */
[C---:B--2---:R-:W-:Y:S01]  /*0160*/  FSETP.GT.AND P0, PT, R2.reuse, -R5, PT ;  /* 0x800000050200720b */ /* 0x044fe20003f04000 */
[----:B------:R-:W-:-:S12]  /*0170*/  FADD R0, R2, R5 ;  /* 0x0000000502007221 */ /* 0x000fd80000000000 */
[----:B------:R-:W-:-:S05]  /*0180*/  @!P0 FMUL R0, R0, 0.10000000149011611938 ;  /* 0x3dcccccd00008820 */ /* 0x000fca0000400000 */
[----:B------:R-:W-:-:S04]  /*0190*/  FSETP.GT.AND P0, PT, R0, RZ, PT ;  /* 0x000000ff0000720b */ /* 0x000fc80003f04000 */
[----:B------:R-:W-:-:S05]  /*01a0*/  SEL R9, RZ, 0x1, !P0 ;  /* 0x00000001ff097807 */ /* 0x000fca0004000000 */
[----:B------:R-:W-:Y:S01]  /*01b0*/  STG.E.U8 desc[UR4][R6.64], R9 ;  /* 0x0000000906007986 */ /* 0x000fe2000c101104 */
[----:B------:R-:W-:Y:S05]  /*01c0*/  EXIT ;  /* 0x000000000000794d */ /* 0x000fea0003800000 */
.L_x_0:
[----:B------:R-:W-:-:S00]  /*01d0*/  BRA `(.L_x_0) ;  /* 0xfffffffc00fc7947 */ /* 0x000fc0000383ffff */
[----:B------:R-:W-:-:S00]  /*01e0*/  NOP ;  /* 0x0000000000007918 */ /* 0x000fc00000000000 */
        /* <DEDUP_REMOVED lines=9> */
.L_x_1:


//--------------------- .nv.constant0.triton_poi_fused_convolution_leaky_relu_leaky_relu_backward_13 --------------------------
	.section	.nv.constant0.triton_poi_fused_convolution_leaky_relu_leaky_relu_backward_13,"a",@progbits
	.sectionflags	@""
	.align	4
.nv.constant0.triton_poi_fused_convolution_leaky_relu_leaky_relu_backward_13:
	.zero		556
